//
// Generated by NVIDIA NVVM Compiler
//
// Compiler Build ID: CL-36424714
// Cuda compilation tools, release 13.0, V13.0.88
// Based on NVVM 20.0.0
//

.version 9.0
.target sm_100
.address_size 64

	// .globl	_Z14vectorSubtractPfPKfS1_i

.visible .entry _Z14vectorSubtractPfPKfS1_i(
	.param .u64 .ptr .align 1 _Z14vectorSubtractPfPKfS1_i_param_0,
	.param .u64 .ptr .align 1 _Z14vectorSubtractPfPKfS1_i_param_1,
	.param .u64 .ptr .align 1 _Z14vectorSubtractPfPKfS1_i_param_2,
	.param .u32 _Z14vectorSubtractPfPKfS1_i_param_3
)
{
	.reg .pred 	%p<3>;
	.reg .b32 	%r<11>;
	.reg .b32 	%f<4>;
	.reg .b64 	%rd<11>;

	ld.param.u64 	%rd4, [_Z14vectorSubtractPfPKfS1_i_param_0];
	ld.param.u64 	%rd5, [_Z14vectorSubtractPfPKfS1_i_param_1];
	ld.param.u64 	%rd6, [_Z14vectorSubtractPfPKfS1_i_param_2];
	ld.param.u32 	%r6, [_Z14vectorSubtractPfPKfS1_i_param_3];
	mov.u32 	%r7, %ctaid.x;
	mov.u32 	%r1, %ntid.x;
	mov.u32 	%r8, %tid.x;
	mad.lo.s32 	%r10, %r7, %r1, %r8;
	setp.ge.s32 	%p1, %r10, %r6;
	@%p1 bra 	$L__BB0_3;
	mov.u32 	%r9, %nctaid.x;
	mul.lo.s32 	%r3, %r9, %r1;
	cvta.to.global.u64 	%rd1, %rd5;
	cvta.to.global.u64 	%rd2, %rd6;
	cvta.to.global.u64 	%rd3, %rd4;
$L__BB0_2:
	mul.wide.s32 	%rd7, %r10, 4;
	add.s64 	%rd8, %rd1, %rd7;
	ld.global.f32 	%f1, [%rd8];
	add.s64 	%rd9, %rd2, %rd7;
	ld.global.f32 	%f2, [%rd9];
	sub.f32 	%f3, %f1, %f2;
	add.s64 	%rd10, %rd3, %rd7;
	st.global.f32 	[%rd10], %f3;
	add.s32 	%r10, %r10, %r3;
	setp.lt.s32 	%p2, %r10, %r6;
	@%p2 bra 	$L__BB0_2;
$L__BB0_3:
	ret;

}


// ===== COMPILED SASS (sm_100) =====

	.target	sm_100

	.elftype	@"ET_EXEC"


//--------------------- .note.nv.tkinfo           --------------------------
	.section	.note.nv.tkinfo,"",@"SHT_NOTE"
	.sectionflags	@"SHF_NOTE_NV_TKINFO"
	.tkinfo
        /*0018*/ 	.word	0x00000002
        /*0030*/ 	.string	""
        /*0030*/ 	.string	"ptxas"
        /*0030*/ 	.string	"Cuda compilation tools, release 13.0, V13.0.88"
        /*0030*/ 	.string	"Build cuda_13.0.r13.0/compiler.36424714_0"
        /*0030*/ 	.string	"-arch sm_100 -m 64 "



//--------------------- .note.nv.cuinfo           --------------------------
	.section	.note.nv.cuinfo,"",@"SHT_NOTE"
	.sectionflags	@"SHF_NOTE_NV_CUINFO"
        /*0018*/ 	.short	0x0002
        /*001a*/ 	.short	0x0064
        /*001c*/ 	.short	0x0082
	.zero		2


//--------------------- .nv.info                  --------------------------
	.section	.nv.info,"",@"SHT_CUDA_INFO"
	.align	4


	//----- nvinfo : EIATTR_REGCOUNT
	.align		4
        /*0000*/ 	.byte	0x04, 0x2f
        /*0002*/ 	.short	(.L_1 - .L_0)
	.align		4
.L_0:
        /*0004*/ 	.word	index@(_Z14vectorSubtractPfPKfS1_i)
        /*0008*/ 	.word	0x00000014


	//----- nvinfo : EIATTR_FRAME_SIZE
	.align		4
.L_1:
        /*000c*/ 	.byte	0x04, 0x11
        /*000e*/ 	.short	(.L_3 - .L_2)
	.align		4
.L_2:
        /*0010*/ 	.word	index@(_Z14vectorSubtractPfPKfS1_i)
        /*0014*/ 	.word	0x00000000


	//----- nvinfo : EIATTR_MIN_STACK_SIZE
	.align		4
.L_3:
        /*0018*/ 	.byte	0x04, 0x12
        /*001a*/ 	.short	(.L_5 - .L_4)
	.align		4
.L_4:
        /*001c*/ 	.word	index@(_Z14vectorSubtractPfPKfS1_i)
        /*0020*/ 	.word	0x00000000
.L_5:


//--------------------- .nv.compat                --------------------------
	.section	.nv.compat,"",@"SHT_CUDA_COMPAT_INFO"
	.align	4
        /*0000*/ 	.byte	0x02, 0x09, 0x00, 0x00, 0x02, 0x02, 0x01, 0x00, 0x02, 0x05, 0x05, 0x00, 0x03, 0x07, 0x01, 0x01
        /*0010*/ 	.byte	0x02, 0x03, 0x00, 0x00, 0x02, 0x06, 0x01, 0x00, 0x04, 0x0b, 0x08, 0x00, 0x09, 0x00, 0x00, 0x00
        /*0020*/ 	.byte	0x00, 0x00, 0x00, 0x00


//--------------------- .nv.info._Z14vectorSubtractPfPKfS1_i --------------------------
	.section	.nv.info._Z14vectorSubtractPfPKfS1_i,"",@"SHT_CUDA_INFO"
	.sectionflags	@""
	.align	4


	//----- nvinfo : EIATTR_CUDA_API_VERSION
	.align		4
        /*0000*/ 	.byte	0x04, 0x37
        /*0002*/ 	.short	(.L_7 - .L_6)
.L_6:
        /*0004*/ 	.word	0x00000082


	//----- nvinfo : EIATTR_KPARAM_INFO
	.align		4
.L_7:
        /*0008*/ 	.byte	0x04, 0x17
        /*000a*/ 	.short	(.L_9 - .L_8)
.L_8:
        /*000c*/ 	.word	0x00000000
        /*0010*/ 	.short	0x0003
        /*0012*/ 	.short	0x0018
        /*0014*/ 	.byte	0x00, 0xf0, 0x11, 0x00


	//----- nvinfo : EIATTR_KPARAM_INFO
	.align		4
.L_9:
        /*0018*/ 	.byte	0x04, 0x17
        /*001a*/ 	.short	(.L_11 - .L_10)
.L_10:
        /*001c*/ 	.word	0x00000000
        /*0020*/ 	.short	0x0002
        /*0022*/ 	.short	0x0010
        /*0024*/ 	.byte	0x00, 0xf5, 0x21, 0x00


	//----- nvinfo : EIATTR_KPARAM_INFO
	.align		4
.L_11:
        /*0028*/ 	.byte	0x04, 0x17
        /*002a*/ 	.short	(.L_13 - .L_12)
.L_12:
        /*002c*/ 	.word	0x00000000
        /*0030*/ 	.short	0x0001
        /*0032*/ 	.short	0x0008
        /*0034*/ 	.byte	0x00, 0xf5, 0x21, 0x00


	//----- nvinfo : EIATTR_KPARAM_INFO
	.align		4
.L_13:
        /*0038*/ 	.byte	0x04, 0x17
        /*003a*/ 	.short	(.L_15 - .L_14)
.L_14:
        /*003c*/ 	.word	0x00000000
        /*0040*/ 	.short	0x0000
        /*0042*/ 	.short	0x0000
        /*0044*/ 	.byte	0x00, 0xf5, 0x21, 0x00


	//----- nvinfo : EIATTR_SPARSE_MMA_MASK
	.align		4
.L_15:
        /*0048*/ 	.byte	0x03, 0x50
        /*004a*/ 	.short	0x0000


	//----- nvinfo : EIATTR_MAXREG_COUNT
	.align		4
        /*004c*/ 	.byte	0x03, 0x1b
        /*004e*/ 	.short	0x00ff


	//----- nvinfo : EIATTR_MERCURY_ISA_VERSION
	.align		4
        /*0050*/ 	.byte	0x03, 0x5f
        /*0052*/ 	.short	0x0101


	//----- nvinfo : EIATTR_VRC_CTA_INIT_COUNT
	.align		4
        /*0054*/ 	.byte	0x02, 0x4a
	.zero		1
	.zero		1


	//----- nvinfo : EIATTR_EXIT_INSTR_OFFSETS
	.align		4
        /*0058*/ 	.byte	0x04, 0x1c
        /*005a*/ 	.short	(.L_17 - .L_16)


	//   ....[0]....
.L_16:
        /*005c*/ 	.word	0x00000070


	//   ....[1]....
        /*0060*/ 	.word	0x00000180


	//----- nvinfo : EIATTR_CRS_STACK_SIZE
	.align		4
.L_17:
        /*0064*/ 	.byte	0x04, 0x1e
        /*0066*/ 	.short	(.L_19 - .L_18)
.L_18:
        /*0068*/ 	.word	0x00000000


	//----- nvinfo : EIATTR_CBANK_PARAM_SIZE
	.align		4
.L_19:
        /*006c*/ 	.byte	0x03, 0x19
        /*006e*/ 	.short	0x001c


	//----- nvinfo : EIATTR_PARAM_CBANK
	.align		4
        /*0070*/ 	.byte	0x04, 0x0a
        /*0072*/ 	.short	(.L_21 - .L_20)
	.align		4
.L_20:
        /*0074*/ 	.word	index@(.nv.constant0._Z14vectorSubtractPfPKfS1_i)
        /*0078*/ 	.short	0x0380
        /*007a*/ 	.short	0x001c


	//----- nvinfo : EIATTR_SW_WAR
	.align		4
.L_21:
        /*007c*/ 	.byte	0x04, 0x36
        /*007e*/ 	.short	(.L_23 - .L_22)
.L_22:
        /*0080*/ 	.word	0x00000008
.L_23:


//--------------------- .nv.callgraph             --------------------------
	.section	.nv.callgraph,"",@"SHT_CUDA_CALLGRAPH"
	.align	4
	.sectionentsize	8
	.align		4
        /*0000*/ 	.word	0x00000000
	.align		4
        /*0004*/ 	.word	0xffffffff
	.align		4
        /*0008*/ 	.word	0x00000000
	.align		4
        /*000c*/ 	.word	0xfffffffe
	.align		4
        /*0010*/ 	.word	0x00000000
	.align		4
        /*0014*/ 	.word	0xfffffffd
	.align		4
        /*0018*/ 	.word	0x00000000
	.align		4
        /*001c*/ 	.word	0xfffffffc


//--------------------- .text._Z14vectorSubtractPfPKfS1_i --------------------------
	.section	.text._Z14vectorSubtractPfPKfS1_i,"ax",@progbits
	.align	128
        .global         _Z14vectorSubtractPfPKfS1_i
        .type           _Z14vectorSubtractPfPKfS1_i,@function
        .size           _Z14vectorSubtractPfPKfS1_i,(.L_x_2 - _Z14vectorSubtractPfPKfS1_i)
        .other          _Z14vectorSubtractPfPKfS1_i,@"STO_CUDA_ENTRY STV_DEFAULT"
_Z14vectorSubtractPfPKfS1_i:
.text._Z14vectorSubtractPfPKfS1_i:
[----:B------:R-:W-:Y:S01]  /*0000*/  LDC R1, c[0x0][0x37c] ;  /* 0x0000df00ff017b82 */ /* 0x000fe20000000800 */
[----:B------:R-:W0:Y:S07]  /*0010*/  S2R R0, SR_TID.X ;  /* 0x0000000000007919 */ /* 0x000e2e0000002100 */
[----:B------:R-:W0:Y:S01]  /*0020*/  S2UR UR4, SR_CTAID.X ;  /* 0x00000000000479c3 */ /* 0x000e220000002500 */
[----:B------:R-:W1:Y:S07]  /*0030*/  LDCU UR5, c[0x0][0x398] ;  /* 0x00007300ff0577ac */ /* 0x000e6e0008000800 */
[----:B------:R-:W0:Y:S02]  /*0040*/  LDC R15, c[0x0][0x360] ;  /* 0x0000d800ff0f7b82 */ /* 0x000e240000000800 */
[----:B0-----:R-:W-:-:S05]  /*0050*/  IMAD R0, R15, UR4, R0 ;  /* 0x000000040f007c24 */ /* 0x001fca000f8e0200 */
[----:B-1----:R-:W-:-:S13]  /*0060*/  ISETP.GE.AND P0, PT, R0, UR5, PT ;  /* 0x0000000500007c0c */ /* 0x002fda000bf06270 */
[----:B------:R-:W-:Y:S05]  /*0070*/  @P0 EXIT ;  /* 0x000000000000094d */ /* 0x000fea0003800000 */
[----:B------:R-:W0:Y:S01]  /*0080*/  LDC.64 R10, c[0x0][0x390] ;  /* 0x0000e400ff0a7b82 */ /* 0x000e220000000a00 */
[----:B------:R-:W1:Y:S01]  /*0090*/  LDCU UR4, c[0x0][0x370] ;  /* 0x00006e00ff0477ac */ /* 0x000e620008000800 */
[----:B------:R-:W2:Y:S06]  /*00a0*/  LDCU.64 UR6, c[0x0][0x358] ;  /* 0x00006b00ff0677ac */ /* 0x000eac0008000a00 */
[----:B------:R-:W3:Y:S08]  /*00b0*/  LDC.64 R12, c[0x0][0x380] ;  /* 0x0000e000ff0c7b82 */ /* 0x000ef00000000a00 */
[----:B------:R-:W4:Y:S01]  /*00c0*/  LDC.64 R8, c[0x0][0x388] ;  /* 0x0000e200ff087b82 */ /* 0x000f220000000a00 */
[----:B-1----:R-:W-:-:S07]  /*00d0*/  IMAD R15, R15, UR4, RZ ;  /* 0x000000040f0f7c24 */ /* 0x002fce000f8e02ff */
.L_x_0:
[----:B----4-:R-:W-:-:S04]  /*00e0*/  IMAD.WIDE R2, R0, 0x4, R8 ;  /* 0x0000000400027825 */ /* 0x010fc800078e0208 */
[C---:B0-----:R-:W-:Y:S02]  /*00f0*/  IMAD.WIDE R4, R0.reuse, 0x4, R10 ;  /* 0x0000000400047825 */ /* 0x041fe400078e020a */
[----:B--2---:R-:W2:Y:S04]  /*0100*/  LDG.E R2, desc[UR6][R2.64] ;  /* 0x0000000602027981 */ /* 0x004ea8000c1e1900 */
[----:B------:R-:W2:Y:S01]  /*0110*/  LDG.E R5, desc[UR6][R4.64] ;  /* 0x0000000604057981 */ /* 0x000ea2000c1e1900 */
[----:B-1-3--:R-:W-:Y:S01]  /*0120*/  IMAD.WIDE R6, R0, 0x4, R12 ;  /* 0x0000000400067825 */ /* 0x00afe200078e020c */
[----:B------:R-:W-:-:S04]  /*0130*/  IADD3 R0, PT, PT, R15, R0, RZ ;  /* 0x000000000f007210 */ /* 0x000fc80007ffe0ff */
[----:B------:R-:W-:Y:S01]  /*0140*/  ISETP.GE.AND P0, PT, R0, UR5, PT ;  /* 0x0000000500007c0c */ /* 0x000fe2000bf06270 */
[----:B--2---:R-:W-:-:S05]  /*0150*/  FADD R17, R2, -R5 ;  /* 0x8000000502117221 */ /* 0x004fca0000000000 */
[----:B------:R1:W-:Y:S07]  /*0160*/  STG.E desc[UR6][R6.64], R17 ;  /* 0x0000001106007986 */ /* 0x0003ee000c101906 */
[----:B------:R-:W-:Y:S05]  /*0170*/  @!P0 BRA `(.L_x_0) ;  /* 0xfffffffc00d88947 */ /* 0x000fea000383ffff */
[----:B------:R-:W-:Y:S05]  /*0180*/  EXIT ;  /* 0x000000000000794d */ /* 0x000fea0003800000 */
.L_x_1:
[----:B------:R-:W-:-:S00]  /*0190*/  BRA `(.L_x_1) ;  /* 0xfffffffc00fc7947 */ /* 0x000fc0000383ffff */
[----:B------:R-:W-:-:S00]  /*01a0*/  NOP ;  /* 0x0000000000007918 */ /* 0x000fc00000000000 */
        /* <DEDUP_REMOVED lines=13> */
.L_x_2:


//--------------------- .nv.shared.reserved.0     --------------------------
	.section	.nv.shared.reserved.0,"aw",@nobits
	.weak		__nv_reservedSMEM_offset_0_alias
	.size		__nv_reservedSMEM_offset_0_alias, 0, 64
	.other		__nv_reservedSMEM_offset_0_alias,@"STO_CUDA_RESERVED_SHARED STV_DEFAULT"
__nv_reservedSMEM_offset_0_alias:
	.zero		0
	.zero		64


//--------------------- .nv.constant0._Z14vectorSubtractPfPKfS1_i --------------------------
	.section	.nv.constant0._Z14vectorSubtractPfPKfS1_i,"a",@progbits
	.sectionflags	@""
	.align	4
.nv.constant0._Z14vectorSubtractPfPKfS1_i:
	.zero		924


//--------------------- SYMBOLS --------------------------

	.type		.nv.reservedSmem.offset0,@object
	.size		.nv.reservedSmem.offset0,0x4
